//
// Generated by NVIDIA NVVM Compiler
//
// Compiler Build ID: CL-36424714
// Cuda compilation tools, release 13.0, V13.0.88
// Based on NVVM 20.0.0
//

.version 9.0
.target sm_100
.address_size 64

	// .globl	_Z16matrixMultSharedPKdS0_Pdii
// _ZZ16matrixMultSharedPKdS0_PdiiE2As has been demoted
// _ZZ16matrixMultSharedPKdS0_PdiiE2Bs has been demoted

.visible .entry _Z16matrixMultSharedPKdS0_Pdii(
	.param .u64 .ptr .align 1 _Z16matrixMultSharedPKdS0_Pdii_param_0,
	.param .u64 .ptr .align 1 _Z16matrixMultSharedPKdS0_Pdii_param_1,
	.param .u64 .ptr .align 1 _Z16matrixMultSharedPKdS0_Pdii_param_2,
	.param .u32 _Z16matrixMultSharedPKdS0_Pdii_param_3,
	.param .u32 _Z16matrixMultSharedPKdS0_Pdii_param_4
)
{
	.reg .pred 	%p<6>;
	.reg .b32 	%r<71>;
	.reg .b64 	%rd<26>;
	.reg .b64 	%fd<162>;
	// demoted variable
	.shared .align 8 .b8 _ZZ16matrixMultSharedPKdS0_PdiiE2As[2048];
	// demoted variable
	.shared .align 8 .b8 _ZZ16matrixMultSharedPKdS0_PdiiE2Bs[2048];
	ld.param.u64 	%rd3, [_Z16matrixMultSharedPKdS0_Pdii_param_0];
	ld.param.u64 	%rd4, [_Z16matrixMultSharedPKdS0_Pdii_param_1];
	ld.param.u32 	%r22, [_Z16matrixMultSharedPKdS0_Pdii_param_3];
	ld.param.u32 	%r23, [_Z16matrixMultSharedPKdS0_Pdii_param_4];
	cvta.to.global.u64 	%rd1, %rd4;
	cvta.to.global.u64 	%rd2, %rd3;
	mov.u32 	%r24, %ntid.y;
	mov.u32 	%r25, %ctaid.y;
	mul.lo.s32 	%r1, %r25, %r24;
	mul.lo.s32 	%r70, %r1, %r22;
	add.s32 	%r3, %r70, %r22;
	mov.u32 	%r4, %ntid.x;
	mov.u32 	%r26, %ctaid.x;
	mul.lo.s32 	%r69, %r4, %r26;
	mul.lo.s32 	%r6, %r23, %r24;
	setp.lt.s32 	%p1, %r22, 1;
	mov.f64 	%fd161, 0d0000000000000000;
	@%p1 bra 	$L__BB0_5;
	ld.param.u32 	%r65, [_Z16matrixMultSharedPKdS0_Pdii_param_3];
	mov.u32 	%r27, %tid.y;
	mov.u32 	%r28, %tid.x;
	mad.lo.s32 	%r7, %r65, %r27, %r28;
	shl.b32 	%r29, %r27, 7;
	mov.u32 	%r30, _ZZ16matrixMultSharedPKdS0_PdiiE2As;
	add.s32 	%r8, %r30, %r29;
	shl.b32 	%r31, %r28, 3;
	add.s32 	%r9, %r8, %r31;
	mad.lo.s32 	%r10, %r23, %r27, %r28;
	mov.u32 	%r32, _ZZ16matrixMultSharedPKdS0_PdiiE2Bs;
	add.s32 	%r12, %r32, %r31;
	add.s32 	%r11, %r12, %r29;
	add.s32 	%r13, %r4, %r70;
	max.s32 	%r33, %r3, %r13;
	setp.lt.s32 	%p2, %r13, %r3;
	selp.u32 	%r34, 1, 0, %p2;
	add.s32 	%r35, %r13, %r34;
	sub.s32 	%r36, %r33, %r35;
	div.u32 	%r37, %r36, %r4;
	add.s32 	%r14, %r37, %r34;
	and.b32  	%r38, %r14, 1;
	setp.eq.b32 	%p3, %r38, 1;
	mov.f64 	%fd161, 0d0000000000000000;
	@%p3 bra 	$L__BB0_3;
	add.s32 	%r39, %r7, %r70;
	mul.wide.u32 	%rd6, %r39, 8;
	add.s64 	%rd7, %rd2, %rd6;
	ld.global.f64 	%fd10, [%rd7];
	st.shared.f64 	[%r9], %fd10;
	add.s32 	%r40, %r10, %r69;
	mul.wide.u32 	%rd8, %r40, 8;
	add.s64 	%rd9, %rd1, %rd8;
	ld.global.f64 	%fd11, [%rd9];
	st.shared.f64 	[%r11], %fd11;
	bar.sync 	0;
	ld.shared.f64 	%fd12, [%r8];
	ld.shared.f64 	%fd13, [%r12];
	fma.rn.f64 	%fd14, %fd12, %fd13, 0d0000000000000000;
	ld.shared.f64 	%fd15, [%r8+8];
	ld.shared.f64 	%fd16, [%r12+128];
	fma.rn.f64 	%fd17, %fd15, %fd16, %fd14;
	ld.shared.f64 	%fd18, [%r8+16];
	ld.shared.f64 	%fd19, [%r12+256];
	fma.rn.f64 	%fd20, %fd18, %fd19, %fd17;
	ld.shared.f64 	%fd21, [%r8+24];
	ld.shared.f64 	%fd22, [%r12+384];
	fma.rn.f64 	%fd23, %fd21, %fd22, %fd20;
	ld.shared.f64 	%fd24, [%r8+32];
	ld.shared.f64 	%fd25, [%r12+512];
	fma.rn.f64 	%fd26, %fd24, %fd25, %fd23;
	ld.shared.f64 	%fd27, [%r8+40];
	ld.shared.f64 	%fd28, [%r12+640];
	fma.rn.f64 	%fd29, %fd27, %fd28, %fd26;
	ld.shared.f64 	%fd30, [%r8+48];
	ld.shared.f64 	%fd31, [%r12+768];
	fma.rn.f64 	%fd32, %fd30, %fd31, %fd29;
	ld.shared.f64 	%fd33, [%r8+56];
	ld.shared.f64 	%fd34, [%r12+896];
	fma.rn.f64 	%fd35, %fd33, %fd34, %fd32;
	ld.shared.f64 	%fd36, [%r8+64];
	ld.shared.f64 	%fd37, [%r12+1024];
	fma.rn.f64 	%fd38, %fd36, %fd37, %fd35;
	ld.shared.f64 	%fd39, [%r8+72];
	ld.shared.f64 	%fd40, [%r12+1152];
	fma.rn.f64 	%fd41, %fd39, %fd40, %fd38;
	ld.shared.f64 	%fd42, [%r8+80];
	ld.shared.f64 	%fd43, [%r12+1280];
	fma.rn.f64 	%fd44, %fd42, %fd43, %fd41;
	ld.shared.f64 	%fd45, [%r8+88];
	ld.shared.f64 	%fd46, [%r12+1408];
	fma.rn.f64 	%fd47, %fd45, %fd46, %fd44;
	ld.shared.f64 	%fd48, [%r8+96];
	ld.shared.f64 	%fd49, [%r12+1536];
	fma.rn.f64 	%fd50, %fd48, %fd49, %fd47;
	ld.shared.f64 	%fd51, [%r8+104];
	ld.shared.f64 	%fd52, [%r12+1664];
	fma.rn.f64 	%fd53, %fd51, %fd52, %fd50;
	ld.shared.f64 	%fd54, [%r8+112];
	ld.shared.f64 	%fd55, [%r12+1792];
	fma.rn.f64 	%fd56, %fd54, %fd55, %fd53;
	ld.shared.f64 	%fd57, [%r8+120];
	ld.shared.f64 	%fd58, [%r12+1920];
	fma.rn.f64 	%fd161, %fd57, %fd58, %fd56;
	bar.sync 	0;
	add.s32 	%r69, %r69, %r6;
	mov.u32 	%r70, %r13;
$L__BB0_3:
	setp.eq.s32 	%p4, %r14, 0;
	@%p4 bra 	$L__BB0_5;
$L__BB0_4:
	ld.param.u32 	%r66, [_Z16matrixMultSharedPKdS0_Pdii_param_3];
	ld.param.u64 	%rd24, [_Z16matrixMultSharedPKdS0_Pdii_param_1];
	ld.param.u64 	%rd23, [_Z16matrixMultSharedPKdS0_Pdii_param_0];
	add.s32 	%r41, %r7, %r70;
	cvta.to.global.u64 	%rd10, %rd23;
	mul.wide.u32 	%rd11, %r41, 8;
	add.s64 	%rd12, %rd10, %rd11;
	ld.global.f64 	%fd59, [%rd12];
	st.shared.f64 	[%r9], %fd59;
	add.s32 	%r45, %r10, %r69;
	cvta.to.global.u64 	%rd13, %rd24;
	mul.wide.u32 	%rd14, %r45, 8;
	add.s64 	%rd15, %rd13, %rd14;
	ld.global.f64 	%fd60, [%rd15];
	st.shared.f64 	[%r11], %fd60;
	bar.sync 	0;
	ld.shared.f64 	%fd61, [%r8];
	ld.shared.f64 	%fd62, [%r12];
	fma.rn.f64 	%fd63, %fd61, %fd62, %fd161;
	ld.shared.f64 	%fd64, [%r8+8];
	ld.shared.f64 	%fd65, [%r12+128];
	fma.rn.f64 	%fd66, %fd64, %fd65, %fd63;
	ld.shared.f64 	%fd67, [%r8+16];
	ld.shared.f64 	%fd68, [%r12+256];
	fma.rn.f64 	%fd69, %fd67, %fd68, %fd66;
	ld.shared.f64 	%fd70, [%r8+24];
	ld.shared.f64 	%fd71, [%r12+384];
	fma.rn.f64 	%fd72, %fd70, %fd71, %fd69;
	ld.shared.f64 	%fd73, [%r8+32];
	ld.shared.f64 	%fd74, [%r12+512];
	fma.rn.f64 	%fd75, %fd73, %fd74, %fd72;
	ld.shared.f64 	%fd76, [%r8+40];
	ld.shared.f64 	%fd77, [%r12+640];
	fma.rn.f64 	%fd78, %fd76, %fd77, %fd75;
	ld.shared.f64 	%fd79, [%r8+48];
	ld.shared.f64 	%fd80, [%r12+768];
	fma.rn.f64 	%fd81, %fd79, %fd80, %fd78;
	ld.shared.f64 	%fd82, [%r8+56];
	ld.shared.f64 	%fd83, [%r12+896];
	fma.rn.f64 	%fd84, %fd82, %fd83, %fd81;
	ld.shared.f64 	%fd85, [%r8+64];
	ld.shared.f64 	%fd86, [%r12+1024];
	fma.rn.f64 	%fd87, %fd85, %fd86, %fd84;
	ld.shared.f64 	%fd88, [%r8+72];
	ld.shared.f64 	%fd89, [%r12+1152];
	fma.rn.f64 	%fd90, %fd88, %fd89, %fd87;
	ld.shared.f64 	%fd91, [%r8+80];
	ld.shared.f64 	%fd92, [%r12+1280];
	fma.rn.f64 	%fd93, %fd91, %fd92, %fd90;
	ld.shared.f64 	%fd94, [%r8+88];
	ld.shared.f64 	%fd95, [%r12+1408];
	fma.rn.f64 	%fd96, %fd94, %fd95, %fd93;
	ld.shared.f64 	%fd97, [%r8+96];
	ld.shared.f64 	%fd98, [%r12+1536];
	fma.rn.f64 	%fd99, %fd97, %fd98, %fd96;
	ld.shared.f64 	%fd100, [%r8+104];
	ld.shared.f64 	%fd101, [%r12+1664];
	fma.rn.f64 	%fd102, %fd100, %fd101, %fd99;
	ld.shared.f64 	%fd103, [%r8+112];
	ld.shared.f64 	%fd104, [%r12+1792];
	fma.rn.f64 	%fd105, %fd103, %fd104, %fd102;
	ld.shared.f64 	%fd106, [%r8+120];
	ld.shared.f64 	%fd107, [%r12+1920];
	fma.rn.f64 	%fd108, %fd106, %fd107, %fd105;
	bar.sync 	0;
	add.s32 	%r51, %r41, %r4;
	mul.wide.u32 	%rd16, %r51, 8;
	add.s64 	%rd17, %rd10, %rd16;
	ld.global.f64 	%fd109, [%rd17];
	st.shared.f64 	[%r9], %fd109;
	mul.lo.s32 	%r53, %r23, %r24;
	add.s32 	%r54, %r45, %r53;
	mul.wide.u32 	%rd18, %r54, 8;
	add.s64 	%rd19, %rd13, %rd18;
	ld.global.f64 	%fd110, [%rd19];
	st.shared.f64 	[%r11], %fd110;
	bar.sync 	0;
	ld.shared.f64 	%fd111, [%r8];
	ld.shared.f64 	%fd112, [%r12];
	fma.rn.f64 	%fd113, %fd111, %fd112, %fd108;
	ld.shared.f64 	%fd114, [%r8+8];
	ld.shared.f64 	%fd115, [%r12+128];
	fma.rn.f64 	%fd116, %fd114, %fd115, %fd113;
	ld.shared.f64 	%fd117, [%r8+16];
	ld.shared.f64 	%fd118, [%r12+256];
	fma.rn.f64 	%fd119, %fd117, %fd118, %fd116;
	ld.shared.f64 	%fd120, [%r8+24];
	ld.shared.f64 	%fd121, [%r12+384];
	fma.rn.f64 	%fd122, %fd120, %fd121, %fd119;
	ld.shared.f64 	%fd123, [%r8+32];
	ld.shared.f64 	%fd124, [%r12+512];
	fma.rn.f64 	%fd125, %fd123, %fd124, %fd122;
	ld.shared.f64 	%fd126, [%r8+40];
	ld.shared.f64 	%fd127, [%r12+640];
	fma.rn.f64 	%fd128, %fd126, %fd127, %fd125;
	ld.shared.f64 	%fd129, [%r8+48];
	ld.shared.f64 	%fd130, [%r12+768];
	fma.rn.f64 	%fd131, %fd129, %fd130, %fd128;
	ld.shared.f64 	%fd132, [%r8+56];
	ld.shared.f64 	%fd133, [%r12+896];
	fma.rn.f64 	%fd134, %fd132, %fd133, %fd131;
	ld.shared.f64 	%fd135, [%r8+64];
	ld.shared.f64 	%fd136, [%r12+1024];
	fma.rn.f64 	%fd137, %fd135, %fd136, %fd134;
	ld.shared.f64 	%fd138, [%r8+72];
	ld.shared.f64 	%fd139, [%r12+1152];
	fma.rn.f64 	%fd140, %fd138, %fd139, %fd137;
	ld.shared.f64 	%fd141, [%r8+80];
	ld.shared.f64 	%fd142, [%r12+1280];
	fma.rn.f64 	%fd143, %fd141, %fd142, %fd140;
	ld.shared.f64 	%fd144, [%r8+88];
	ld.shared.f64 	%fd145, [%r12+1408];
	fma.rn.f64 	%fd146, %fd144, %fd145, %fd143;
	ld.shared.f64 	%fd147, [%r8+96];
	ld.shared.f64 	%fd148, [%r12+1536];
	fma.rn.f64 	%fd149, %fd147, %fd148, %fd146;
	ld.shared.f64 	%fd150, [%r8+104];
	ld.shared.f64 	%fd151, [%r12+1664];
	fma.rn.f64 	%fd152, %fd150, %fd151, %fd149;
	ld.shared.f64 	%fd153, [%r8+112];
	ld.shared.f64 	%fd154, [%r12+1792];
	fma.rn.f64 	%fd155, %fd153, %fd154, %fd152;
	ld.shared.f64 	%fd156, [%r8+120];
	ld.shared.f64 	%fd157, [%r12+1920];
	fma.rn.f64 	%fd161, %fd156, %fd157, %fd155;
	bar.sync 	0;
	shl.b32 	%r55, %r4, 1;
	add.s32 	%r70, %r70, %r55;
	shl.b32 	%r56, %r53, 1;
	add.s32 	%r69, %r69, %r56;
	mad.lo.s32 	%r57, %r1, %r66, %r66;
	setp.lt.s32 	%p5, %r70, %r57;
	@%p5 bra 	$L__BB0_4;
$L__BB0_5:
	ld.param.u64 	%rd25, [_Z16matrixMultSharedPKdS0_Pdii_param_2];
	cvta.to.global.u64 	%rd20, %rd25;
	mov.u32 	%r58, %tid.y;
	add.s32 	%r59, %r1, %r58;
	mov.u32 	%r60, %tid.x;
	mad.lo.s32 	%r63, %r4, %r26, %r60;
	mad.lo.s32 	%r64, %r23, %r59, %r63;
	mul.wide.s32 	%rd21, %r64, 8;
	add.s64 	%rd22, %rd20, %rd21;
	st.global.f64 	[%rd22], %fd161;
	ret;

}


// ===== COMPILED SASS (sm_100) =====

	.target	sm_100

	.elftype	@"ET_EXEC"


//--------------------- .note.nv.tkinfo           --------------------------
	.section	.note.nv.tkinfo,"",@"SHT_NOTE"
	.sectionflags	@"SHF_NOTE_NV_TKINFO"
	.tkinfo
        /*0018*/ 	.word	0x00000002
        /*0030*/ 	.string	""
        /*0030*/ 	.string	"ptxas"
        /*0030*/ 	.string	"Cuda compilation tools, release 13.0, V13.0.88"
        /*0030*/ 	.string	"Build cuda_13.0.r13.0/compiler.36424714_0"
        /*0030*/ 	.string	"-arch sm_100 -m 64 "



//--------------------- .note.nv.cuinfo           --------------------------
	.section	.note.nv.cuinfo,"",@"SHT_NOTE"
	.sectionflags	@"SHF_NOTE_NV_CUINFO"
        /*0018*/ 	.short	0x0002
        /*001a*/ 	.short	0x0064
        /*001c*/ 	.short	0x0082
	.zero		2


//--------------------- .nv.info                  --------------------------
	.section	.nv.info,"",@"SHT_CUDA_INFO"
	.align	4


	//----- nvinfo : EIATTR_REGCOUNT
	.align		4
        /*0000*/ 	.byte	0x04, 0x2f
        /*0002*/ 	.short	(.L_1 - .L_0)
	.align		4
.L_0:
        /*0004*/ 	.word	index@(_Z16matrixMultSharedPKdS0_Pdii)
        /*0008*/ 	.word	0x00000020


	//----- nvinfo : EIATTR_FRAME_SIZE
	.align		4
.L_1:
        /*000c*/ 	.byte	0x04, 0x11
        /*000e*/ 	.short	(.L_3 - .L_2)
	.align		4
.L_2:
        /*0010*/ 	.word	index@(_Z16matrixMultSharedPKdS0_Pdii)
        /*0014*/ 	.word	0x00000000


	//----- nvinfo : EIATTR_MIN_STACK_SIZE
	.align		4
.L_3:
        /*0018*/ 	.byte	0x04, 0x12
        /*001a*/ 	.short	(.L_5 - .L_4)
	.align		4
.L_4:
        /*001c*/ 	.word	index@(_Z16matrixMultSharedPKdS0_Pdii)
        /*0020*/ 	.word	0x00000000
.L_5:


//--------------------- .nv.compat                --------------------------
	.section	.nv.compat,"",@"SHT_CUDA_COMPAT_INFO"
	.align	4
        /*0000*/ 	.byte	0x02, 0x09, 0x00, 0x00, 0x02, 0x02, 0x01, 0x00, 0x02, 0x05, 0x05, 0x00, 0x03, 0x07, 0x01, 0x01
        /*0010*/ 	.byte	0x02, 0x03, 0x00, 0x00, 0x02, 0x06, 0x01, 0x00, 0x04, 0x0b, 0x08, 0x00, 0x01, 0x00, 0x00, 0x00
        /*0020*/ 	.byte	0x00, 0x00, 0x00, 0x00


//--------------------- .nv.info._Z16matrixMultSharedPKdS0_Pdii --------------------------
	.section	.nv.info._Z16matrixMultSharedPKdS0_Pdii,"",@"SHT_CUDA_INFO"
	.sectionflags	@""
	.align	4


	//----- nvinfo : EIATTR_CUDA_API_VERSION
	.align		4
        /*0000*/ 	.byte	0x04, 0x37
        /*0002*/ 	.short	(.L_7 - .L_6)
.L_6:
        /*0004*/ 	.word	0x00000082


	//----- nvinfo : EIATTR_KPARAM_INFO
	.align		4
.L_7:
        /*0008*/ 	.byte	0x04, 0x17
        /*000a*/ 	.short	(.L_9 - .L_8)
.L_8:
        /*000c*/ 	.word	0x00000000
        /*0010*/ 	.short	0x0004
        /*0012*/ 	.short	0x001c
        /*0014*/ 	.byte	0x00, 0xf0, 0x11, 0x00


	//----- nvinfo : EIATTR_KPARAM_INFO
	.align		4
.L_9:
        /*0018*/ 	.byte	0x04, 0x17
        /*001a*/ 	.short	(.L_11 - .L_10)
.L_10:
        /*001c*/ 	.word	0x00000000
        /*0020*/ 	.short	0x0003
        /*0022*/ 	.short	0x0018
        /*0024*/ 	.byte	0x00, 0xf0, 0x11, 0x00


	//----- nvinfo : EIATTR_KPARAM_INFO
	.align		4
.L_11:
        /*0028*/ 	.byte	0x04, 0x17
        /*002a*/ 	.short	(.L_13 - .L_12)
.L_12:
        /*002c*/ 	.word	0x00000000
        /*0030*/ 	.short	0x0002
        /*0032*/ 	.short	0x0010
        /*0034*/ 	.byte	0x00, 0xf5, 0x21, 0x00


	//----- nvinfo : EIATTR_KPARAM_INFO
	.align		4
.L_13:
        /*0038*/ 	.byte	0x04, 0x17
        /*003a*/ 	.short	(.L_15 - .L_14)
.L_14:
        /*003c*/ 	.word	0x00000000
        /*0040*/ 	.short	0x0001
        /*0042*/ 	.short	0x0008
        /*0044*/ 	.byte	0x00, 0xf5, 0x21, 0x00


	//----- nvinfo : EIATTR_KPARAM_INFO
	.align		4
.L_15:
        /*0048*/ 	.byte	0x04, 0x17
        /*004a*/ 	.short	(.L_17 - .L_16)
.L_16:
        /*004c*/ 	.word	0x00000000
        /*0050*/ 	.short	0x0000
        /*0052*/ 	.short	0x0000
        /*0054*/ 	.byte	0x00, 0xf5, 0x21, 0x00


	//----- nvinfo : EIATTR_SPARSE_MMA_MASK
	.align		4
.L_17:
        /*0058*/ 	.byte	0x03, 0x50
        /*005a*/ 	.short	0x0000


	//----- nvinfo : EIATTR_MAXREG_COUNT
	.align		4
        /*005c*/ 	.byte	0x03, 0x1b
        /*005e*/ 	.short	0x00ff


	//----- nvinfo : EIATTR_NUM_BARRIERS
	.align		4
        /*0060*/ 	.byte	0x02, 0x4c
        /*0062*/ 	.byte	0x01
	.zero		1


	//----- nvinfo : EIATTR_MERCURY_ISA_VERSION
	.align		4
        /*0064*/ 	.byte	0x03, 0x5f
        /*0066*/ 	.short	0x0101


	//----- nvinfo : EIATTR_VRC_CTA_INIT_COUNT
	.align		4
        /*0068*/ 	.byte	0x02, 0x4a
	.zero		1
	.zero		1


	//----- nvinfo : EIATTR_EXIT_INSTR_OFFSETS
	.align		4
        /*006c*/ 	.byte	0x04, 0x1c
        /*006e*/ 	.short	(.L_19 - .L_18)


	//   ....[0]....
.L_18:
        /*0070*/ 	.word	0x00000e60


	//----- nvinfo : EIATTR_CBANK_PARAM_SIZE
	.align		4
.L_19:
        /*0074*/ 	.byte	0x03, 0x19
        /*0076*/ 	.short	0x0020


	//----- nvinfo : EIATTR_PARAM_CBANK
	.align		4
        /*0078*/ 	.byte	0x04, 0x0a
        /*007a*/ 	.short	(.L_21 - .L_20)
	.align		4
.L_20:
        /*007c*/ 	.word	index@(.nv.constant0._Z16matrixMultSharedPKdS0_Pdii)
        /*0080*/ 	.short	0x0380
        /*0082*/ 	.short	0x0020


	//----- nvinfo : EIATTR_SW_WAR
	.align		4
.L_21:
        /*0084*/ 	.byte	0x04, 0x36
        /*0086*/ 	.short	(.L_23 - .L_22)
.L_22:
        /*0088*/ 	.word	0x00000008
.L_23:


//--------------------- .nv.callgraph             --------------------------
	.section	.nv.callgraph,"",@"SHT_CUDA_CALLGRAPH"
	.align	4
	.sectionentsize	8
	.align		4
        /*0000*/ 	.word	0x00000000
	.align		4
        /*0004*/ 	.word	0xffffffff
	.align		4
        /*0008*/ 	.word	0x00000000
	.align		4
        /*000c*/ 	.word	0xfffffffe
	.align		4
        /*0010*/ 	.word	0x00000000
	.align		4
        /*0014*/ 	.word	0xfffffffd
	.align		4
        /*0018*/ 	.word	0x00000000
	.align		4
        /*001c*/ 	.word	0xfffffffc


//--------------------- .text._Z16matrixMultSharedPKdS0_Pdii --------------------------
	.section	.text._Z16matrixMultSharedPKdS0_Pdii,"ax",@progbits
	.align	128
        .global         _Z16matrixMultSharedPKdS0_Pdii
        .type           _Z16matrixMultSharedPKdS0_Pdii,@function
        .size           _Z16matrixMultSharedPKdS0_Pdii,(.L_x_4 - _Z16matrixMultSharedPKdS0_Pdii)
        .other          _Z16matrixMultSharedPKdS0_Pdii,@"STO_CUDA_ENTRY STV_DEFAULT"
_Z16matrixMultSharedPKdS0_Pdii:
.text._Z16matrixMultSharedPKdS0_Pdii:
[----:B------:R-:W-:Y:S01]  /*0000*/  LDC R1, c[0x0][0x37c] ;  /* 0x0000df00ff017b82 */ /* 0x000fe20000000800 */
[----:B------:R-:W0:Y:S07]  /*0010*/  LDCU UR12, c[0x0][0x398] ;  /* 0x00007300ff0c77ac */ /* 0x000e2e0008000800 */
[----:B------:R-:W1:Y:S01]  /*0020*/  S2UR UR4, SR_CTAID.Y ;  /* 0x00000000000479c3 */ /* 0x000e620000002600 */
[----:B------:R-:W-:Y:S01]  /*0030*/  CS2R R24, SRZ ;  /* 0x0000000000187805 */ /* 0x000fe2000001ff00 */
[----:B------:R-:W1:Y:S01]  /*0040*/  LDCU UR10, c[0x0][0x364] ;  /* 0x00006c80ff0a77ac */ /* 0x000e620008000800 */
[----:B------:R-:W2:Y:S05]  /*0050*/  LDCU.64 UR8, c[0x0][0x358] ;  /* 0x00006b00ff0877ac */ /* 0x000eaa0008000a00 */
[----:B------:R-:W3:Y:S08]  /*0060*/  S2UR UR11, SR_CTAID.X ;  /* 0x00000000000b79c3 */ /* 0x000ef00000002500 */
[----:B------:R-:W4:Y:S01]  /*0070*/  LDC R0, c[0x0][0x360] ;  /* 0x0000d800ff007b82 */ /* 0x000f220000000800 */
[----:B0-----:R-:W-:-:S02]  /*0080*/  UISETP.GE.AND UP0, UPT, UR12, 0x1, UPT ;  /* 0x000000010c00788c */ /* 0x001fc4000bf06270 */
[----:B-1----:R-:W-:-:S07]  /*0090*/  UIMAD UR4, UR10, UR4, URZ ;  /* 0x000000040a0472a4 */ /* 0x002fce000f8e02ff */
[----:B--2---:R-:W-:Y:S05]  /*00a0*/  BRA.U !UP0, `(.L_x_0) ;  /* 0x0000000d08487547 */ /* 0x004fea000b800000 */
[----:B----4-:R-:W0:Y:S01]  /*00b0*/  I2F.U32.RP R5, R0 ;  /* 0x0000000000057306 */ /* 0x010e220000209000 */
[----:B------:R-:W-:Y:S01]  /*00c0*/  UIMAD UR5, UR4, UR12, URZ ;  /* 0x0000000c040572a4 */ /* 0x000fe2000f8e02ff */
[C---:B------:R-:W-:Y:S01]  /*00d0*/  ISETP.NE.U32.AND P2, PT, R0.reuse, RZ, PT ;  /* 0x000000ff0000720c */ /* 0x040fe20003f45070 */
[----:B------:R-:W1:Y:S01]  /*00e0*/  S2R R6, SR_TID.X ;  /* 0x0000000000067919 */ /* 0x000e620000002100 */
[----:B------:R-:W2:Y:S01]  /*00f0*/  S2UR UR7, SR_CgaCtaId ;  /* 0x00000000000779c3 */ /* 0x000ea20000008800 */
[----:B---3--:R-:W-:Y:S01]  /*0100*/  IMAD R18, R0, UR11, RZ ;  /* 0x0000000b00127c24 */ /* 0x008fe2000f8e02ff */
[----:B------:R-:W-:Y:S01]  /*0110*/  CS2R R24, SRZ ;  /* 0x0000000000187805 */ /* 0x000fe2000001ff00 */
[----:B------:R-:W-:Y:S01]  /*0120*/  IMAD.U32 R13, RZ, RZ, UR5 ;  /* 0x00000005ff0d7e24 */ /* 0x000fe2000f8e00ff */
[----:B------:R-:W-:Y:S01]  /*0130*/  UIADD3 UR5, UPT, UPT, UR5, UR12, URZ ;  /* 0x0000000c05057290 */ /* 0x000fe2000fffe0ff */
[----:B------:R-:W1:Y:S02]  /*0140*/  S2R R8, SR_TID.Y ;  /* 0x0000000000087919 */ /* 0x000e640000002200 */
[----:B------:R-:W-:Y:S01]  /*0150*/  IMAD.IADD R19, R13, 0x1, R0 ;  /* 0x000000010d137824 */ /* 0x000fe200078e0200 */
[----:B0-----:R-:W0:Y:S04]  /*0160*/  MUFU.RCP R5, R5 ;  /* 0x0000000500057308 */ /* 0x001e280000001000 */
[----:B------:R-:W-:-:S02]  /*0170*/  ISETP.GE.AND P0, PT, R19, UR5, PT ;  /* 0x0000000513007c0c */ /* 0x000fc4000bf06270 */
[----:B------:R-:W-:Y:S01]  /*0180*/  VIMNMX R4, PT, PT, R19, UR5, !PT ;  /* 0x0000000513047c48 */ /* 0x000fe2000ffe0100 */
[----:B------:R-:W-:Y:S01]  /*0190*/  UMOV UR5, 0x400 ;  /* 0x0000040000057882 */ /* 0x000fe20000000000 */
[----:B------:R-:W-:Y:S01]  /*01a0*/  SEL R17, RZ, 0x1, P0 ;  /* 0x00000001ff117807 */ /* 0x000fe20000000000 */
[----:B------:R-:W-:-:S04]  /*01b0*/  UIADD3 UR6, UPT, UPT, UR5, 0x800, URZ ;  /* 0x0000080005067890 */ /* 0x000fc8000fffe0ff */
[----:B--2---:R-:W-:Y:S02]  /*01c0*/  ULEA UR6, UR7, UR6, 0x18 ;  /* 0x0000000607067291 */ /* 0x004fe4000f8ec0ff */
[----:B------:R-:W-:Y:S01]  /*01d0*/  ULEA UR5, UR7, UR5, 0x18 ;  /* 0x0000000507057291 */ /* 0x000fe2000f8ec0ff */
[----:B0-----:R-:W-:-:S04]  /*01e0*/  IADD3 R2, PT, PT, R5, 0xffffffe, RZ ;  /* 0x0ffffffe05027810 */ /* 0x001fc80007ffe0ff */
[----:B------:R0:W2:Y:S01]  /*01f0*/  F2I.FTZ.U32.TRUNC.NTZ R3, R2 ;  /* 0x0000000200037305 */ /* 0x0000a2000021f000 */
[----:B-1----:R-:W-:Y:S02]  /*0200*/  IMAD R16, R8, UR12, R6 ;  /* 0x0000000c08107c24 */ /* 0x002fe4000f8e0206 */
[----:B0-----:R-:W-:Y:S01]  /*0210*/  HFMA2 R2, -RZ, RZ, 0, 0 ;  /* 0x00000000ff027431 */ /* 0x001fe200000001ff */
[----:B--2---:R-:W-:-:S05]  /*0220*/  IADD3 R7, PT, PT, RZ, -R3, RZ ;  /* 0x80000003ff077210 */ /* 0x004fca0007ffe0ff */
[----:B------:R-:W-:Y:S01]  /*0230*/  IMAD R5, R7, R0, RZ ;  /* 0x0000000007057224 */ /* 0x000fe200078e02ff */
[----:B------:R-:W-:-:S03]  /*0240*/  LEA R7, R8, UR5, 0x7 ;  /* 0x0000000508077c11 */ /* 0x000fc6000f8e38ff */
[----:B------:R-:W-:Y:S01]  /*0250*/  IMAD.HI.U32 R2, R3, R5, R2 ;  /* 0x0000000503027227 */ /* 0x000fe200078e0002 */
[----:B------:R-:W-:-:S05]  /*0260*/  IADD3 R3, PT, PT, R4, -R19, -R17 ;  /* 0x8000001304037210 */ /* 0x000fca0007ffe811 */
[----:B------:R-:W-:-:S04]  /*0270*/  IMAD.HI.U32 R2, R2, R3, RZ ;  /* 0x0000000302027227 */ /* 0x000fc800078e00ff */
[----:B------:R-:W-:-:S04]  /*0280*/  IMAD.MOV R4, RZ, RZ, -R2 ;  /* 0x000000ffff047224 */ /* 0x000fc800078e0a02 */
[----:B------:R-:W-:Y:S01]  /*0290*/  IMAD R3, R0, R4, R3 ;  /* 0x0000000400037224 */ /* 0x000fe200078e0203 */
[----:B------:R-:W-:-:S04]  /*02a0*/  LEA R4, R6, UR6, 0x3 ;  /* 0x0000000606047c11 */ /* 0x000fc8000f8e18ff */
[----:B------:R-:W-:-:S13]  /*02b0*/  ISETP.GE.U32.AND P0, PT, R3, R0, PT ;  /* 0x000000000300720c */ /* 0x000fda0003f06070 */
[----:B------:R-:W-:Y:S01]  /*02c0*/  @P0 IADD3 R3, PT, PT, R3, -R0, RZ ;  /* 0x8000000003030210 */ /* 0x000fe20007ffe0ff */
[----:B------:R-:W-:-:S03]  /*02d0*/  @P0 VIADD R2, R2, 0x1 ;  /* 0x0000000102020836 */ /* 0x000fc60000000000 */
[----:B------:R-:W-:Y:S02]  /*02e0*/  ISETP.GE.U32.AND P1, PT, R3, R0, PT ;  /* 0x000000000300720c */ /* 0x000fe40003f26070 */
[----:B------:R-:W0:Y:S11]  /*02f0*/  LDC R3, c[0x0][0x39c] ;  /* 0x0000e700ff037b82 */ /* 0x000e360000000800 */
[----:B------:R-:W-:-:S02]  /*0300*/  @P1 IADD3 R2, PT, PT, R2, 0x1, RZ ;  /* 0x0000000102021810 */ /* 0x000fc40007ffe0ff */
[----:B------:R-:W-:-:S05]  /*0310*/  @!P2 LOP3.LUT R2, RZ, R0, RZ, 0x33, !PT ;  /* 0x00000000ff02a212 */ /* 0x000fca00078e33ff */
[----:B------:R-:W-:-:S05]  /*0320*/  IMAD.IADD R17, R17, 0x1, R2 ;  /* 0x0000000111117824 */ /* 0x000fca00078e0202 */
[----:B------:R-:W-:Y:S01]  /*0330*/  LOP3.LUT R2, R17, 0x1, RZ, 0xc0, !PT ;  /* 0x0000000111027812 */ /* 0x000fe200078ec0ff */
[----:B0-----:R-:W-:Y:S01]  /*0340*/  IMAD R5, R8, R3, R6 ;  /* 0x0000000308057224 */ /* 0x001fe200078e0206 */
[----:B------:R-:W-:Y:S02]  /*0350*/  LEA R6, R6, R7, 0x3 ;  /* 0x0000000706067211 */ /* 0x000fe400078e18ff */
[----:B------:R-:W-:Y:S01]  /*0360*/  ISETP.NE.U32.AND P0, PT, R2, 0x1, PT ;  /* 0x000000010200780c */ /* 0x000fe20003f05070 */
[----:B------:R-:W-:-:S12]  /*0370*/  IMAD R2, R8, 0x80, R4 ;  /* 0x0000008008027824 */ /* 0x000fd800078e0204 */
[----:B------:R-:W-:Y:S05]  /*0380*/  @!P0 BRA `(.L_x_1) ;  /* 0x0000000000d88947 */ /* 0x000fea0003800000 */
[----:B------:R-:W0:Y:S01]  /*0390*/  LDC.64 R10, c[0x0][0x380] ;  /* 0x0000e000ff0a7b82 */ /* 0x000e220000000a00 */
[----:B------:R-:W-:Y:S01]  /*03a0*/  IADD3 R27, PT, PT, R13, R16, RZ ;  /* 0x000000100d1b7210 */ /* 0x000fe20007ffe0ff */
[----:B------:R-:W-:-:S06]  /*03b0*/  IMAD.IADD R29, R18, 0x1, R5 ;  /* 0x00000001121d7824 */ /* 0x000fcc00078e0205 */
[----:B------:R-:W1:Y:S01]  /*03c0*/  LDC.64 R8, c[0x0][0x388] ;  /* 0x0000e200ff087b82 */ /* 0x000e620000000a00 */
[----:B0-----:R-:W-:-:S06]  /*03d0*/  IMAD.WIDE.U32 R26, R27, 0x8, R10 ;  /* 0x000000081b1a7825 */ /* 0x001fcc00078e000a */
[----:B------:R-:W2:Y:S01]  /*03e0*/  LDG.E.64 R26, desc[UR8][R26.64] ;  /* 0x000000081a1a7981 */ /* 0x000ea2000c1e1b00 */
[----:B-1----:R-:W-:-:S06]  /*03f0*/  IMAD.WIDE.U32 R28, R29, 0x8, R8 ;  /* 0x000000081d1c7825 */ /* 0x002fcc00078e0008 */
[----:B------:R-:W3:Y:S04]  /*0400*/  LDG.E.64 R28, desc[UR8][R28.64] ;  /* 0x000000081c1c7981 */ /* 0x000ee8000c1e1b00 */
[----:B--2---:R-:W-:Y:S04]  /*0410*/  STS.64 [R6], R26 ;  /* 0x0000001a06007388 */ /* 0x004fe80000000a00 */
[----:B---3--:R-:W-:Y:S01]  /*0420*/  STS.64 [R2], R28 ;  /* 0x0000001c02007388 */ /* 0x008fe20000000a00 */
[----:B------:R-:W-:Y:S06]  /*0430*/  BAR.SYNC.DEFER_BLOCKING 0x0 ;  /* 0x0000000000007b1d */ /* 0x000fec0000010000 */
[----:B------:R-:W-:Y:S04]  /*0440*/  LDS.64 R24, [R4] ;  /* 0x0000000004187984 */ /* 0x000fe80000000a00 */
[----:B------:R-:W0:Y:S04]  /*0450*/  LDS.128 R12, [R7] ;  /* 0x00000000070c7984 */ /* 0x000e280000000c00 */
[----:B------:R-:W1:Y:S04]  /*0460*/  LDS.64 R20, [R4+0x80] ;  /* 0x0000800004147984 */ /* 0x000e680000000a00 */
[----:B------:R-:W-:Y:S04]  /*0470*/  LDS.64 R22, [R4+0x100] ;  /* 0x0001000004167984 */ /* 0x000fe80000000a00 */
[----:B------:R-:W2:Y:S01]  /*0480*/  LDS.128 R8, [R7+0x10] ;  /* 0x0000100007087984 */ /* 0x000ea20000000c00 */
[----:B0-----:R-:W-:-:S03]  /*0490*/  DFMA R12, R12, R24, RZ ;  /* 0x000000180c0c722b */ /* 0x001fc600000000ff */
[----:B------:R-:W-:Y:S05]  /*04a0*/  LDS.64 R24, [R4+0x200] ;  /* 0x0002000004187984 */ /* 0x000fea0000000a00 */
[----:B-1----:R-:W-:Y:S01]  /*04b0*/  DFMA R14, R20, R14, R12 ;  /* 0x0000000e140e722b */ /* 0x002fe2000000000c */
[----:B------:R-:W0:Y:S07]  /*04c0*/  LDS.64 R20, [R4+0x180] ;  /* 0x0001800004147984 */ /* 0x000e2e0000000a00 */
[----:B--2---:R-:W-:-:S02]  /*04d0*/  DFMA R8, R8, R22, R14 ;  /* 0x000000160808722b */ /* 0x004fc4000000000e */
[----:B------:R-:W1:Y:S04]  /*04e0*/  LDS.128 R12, [R7+0x20] ;  /* 0x00002000070c7984 */ /* 0x000e680000000c00 */
[----:B------:R-:W-:Y:S02]  /*04f0*/  LDS.64 R22, [R4+0x300] ;  /* 0x0003000004167984 */ /* 0x000fe40000000a00 */
[----:B0-----:R-:W-:Y:S02]  /*0500*/  DFMA R10, R20, R10, R8 ;  /* 0x0000000a140a722b */ /* 0x001fe40000000008 */
[----:B------:R-:W0:Y:S06]  /*0510*/  LDS.64 R20, [R4+0x280] ;  /* 0x0002800004147984 */ /* 0x000e2c0000000a00 */
[----:B-1----:R-:W-:-:S02]  /*0520*/  DFMA R12, R12, R24, R10 ;  /* 0x000000180c0c722b */ /* 0x002fc4000000000a */
        /* <DEDUP_REMOVED lines=16> */
[----:B------:R-:W2:Y:S02]  /*0630*/  LDS.64 R22, [R4+0x680] ;  /* 0x0006800004167984 */ /* 0x000ea40000000a00 */
[----:B0-----:R-:W-:Y:S02]  /*0640*/  DFMA R10, R20, R10, R8 ;  /* 0x0000000a140a722b */ /* 0x001fe40000000008 */
[----:B------:R-:W-:Y:S06]  /*0650*/  LDS.64 R20, [R4+0x700] ;  /* 0x0007000004147984 */ /* 0x000fec0000000a00 */
[----:B-1----:R-:W-:-:S02]  /*0660*/  DFMA R12, R12, R24, R10 ;  /* 0x000000180c0c722b */ /* 0x002fc4000000000a */
[----:B------:R-:W0:Y:S04]  /*0670*/  LDS.128 R8, [R7+0x70] ;  /* 0x0000700007087984 */ /* 0x000e280000000c00 */
[----:B------:R-:W1:Y:S02]  /*0680*/  LDS.64 R24, [R4+0x780] ;  /* 0x0007800004187984 */ /* 0x000e640000000a00 */
[----:B--2---:R-:W-:Y:S01]  /*0690*/  DFMA R12, R22, R14, R12 ;  /* 0x0000000e160c722b */ /* 0x004fe2000000000c */
[----:B------:R-:W-:-:S07]  /*06a0*/  IMAD R18, R3, UR10, R18 ;  /* 0x0000000a03127c24 */ /* 0x000fce000f8e0212 */
[----:B0-----:R-:W-:Y:S01]  /*06b0*/  DFMA R8, R8, R20, R12 ;  /* 0x000000140808722b */ /* 0x001fe2000000000c */
[----:B------:R-:W-:-:S07]  /*06c0*/  MOV R13, R19 ;  /* 0x00000013000d7202 */ /* 0x000fce0000000f00 */
[----:B-1----:R-:W-:Y:S01]  /*06d0*/  DFMA R24, R24, R10, R8 ;  /* 0x0000000a1818722b */ /* 0x002fe20000000008 */
[----:B------:R-:W-:Y:S10]  /*06e0*/  BAR.SYNC.DEFER_BLOCKING 0x0 ;  /* 0x0000000000007b1d */ /* 0x000ff40000010000 */
.L_x_1:
[----:B------:R-:W0:Y:S01]  /*06f0*/  LDC.64 R22, c[0x0][0x380] ;  /* 0x0000e000ff167b82 */ /* 0x000e220000000a00 */
[----:B------:R-:W-:-:S07]  /*0700*/  ISETP.NE.AND P0, PT, R17, RZ, PT ;  /* 0x000000ff1100720c */ /* 0x000fce0003f05270 */
[----:B------:R-:W1:Y:S06]  /*0710*/  LDC.64 R20, c[0x0][0x388] ;  /* 0x0000e200ff147b82 */ /* 0x000e6c0000000a00 */
[----:B------:R-:W-:Y:S05]  /*0720*/  @!P0 BRA `(.L_x_0) ;  /* 0x0000000400a88947 */ /* 0x000fea0003800000 */
.L_x_2:
[----:B------:R-:W-:Y:S01]  /*0730*/  IMAD.IADD R17, R16, 0x1, R13 ;  /* 0x0000000110117824 */ /* 0x000fe200078e020d */
[----:B------:R-:W-:-:S03]  /*0740*/  IADD3 R12, PT, PT, R5, R18, RZ ;  /* 0x00000012050c7210 */ /* 0x000fc60007ffe0ff */
[----:B0-----:R-:W-:-:S04]  /*0750*/  IMAD.WIDE.U32 R10, R17, 0x8, R22 ;  /* 0x00000008110a7825 */ /* 0x001fc800078e0016 */
[----:B-1----:R-:W-:Y:S02]  /*0760*/  IMAD.WIDE.U32 R28, R12, 0x8, R20 ;  /* 0x000000080c1c7825 */ /* 0x002fe400078e0014 */
[----:B------:R-:W2:Y:S04]  /*0770*/  LDG.E.64 R10, desc[UR8][R10.64] ;  /* 0x000000080a0a7981 */ /* 0x000ea8000c1e1b00 */
[----:B------:R-:W3:Y:S04]  /*0780*/  LDG.E.64 R28, desc[UR8][R28.64] ;  /* 0x000000081c1c7981 */ /* 0x000ee8000c1e1b00 */
[----:B--2---:R-:W-:Y:S04]  /*0790*/  STS.64 [R6], R10 ;  /* 0x0000000a06007388 */ /* 0x004fe80000000a00 */
[----:B---3--:R0:W-:Y:S01]  /*07a0*/  STS.64 [R2], R28 ;  /* 0x0000001c02007388 */ /* 0x0081e20000000a00 */
[----:B------:R-:W-:Y:S01]  /*07b0*/  BAR.SYNC.DEFER_BLOCKING 0x0 ;  /* 0x0000000000007b1d */ /* 0x000fe20000010000 */
[----:B0-----:R-:W-:-:S04]  /*07c0*/  IMAD.IADD R29, R17, 0x1, R0 ;  /* 0x00000001111d7824 */ /* 0x001fc800078e0200 */
[----:B------:R-:W-:Y:S01]  /*07d0*/  IMAD.WIDE.U32 R28, R29, 0x8, R22 ;  /* 0x000000081d1c7825 */ /* 0x000fe200078e0016 */
[----:B------:R-:W-:Y:S04]  /*07e0*/  LDS.64 R14, [R4] ;  /* 0x00000000040e7984 */ /* 0x000fe80000000a00 */
[----:B------:R-:W0:Y:S04]  /*07f0*/  LDS.128 R8, [R7] ;  /* 0x0000000007087984 */ /* 0x000e280000000c00 */
[----:B------:R-:W1:Y:S01]  /*0800*/  LDS.64 R26, [R4+0x80] ;  /* 0x00008000041a7984 */ /* 0x000e620000000a00 */
[----:B0-----:R-:W-:-:S03]  /*0810*/  DFMA R8, R8, R14, R24 ;  /* 0x0000000e0808722b */ /* 0x001fc60000000018 */
[----:B------:R-:W-:Y:S04]  /*0820*/  LDS.64 R14, [R4+0x100] ;  /* 0x00010000040e7984 */ /* 0x000fe80000000a00 */
[----:B------:R-:W-:Y:S01]  /*0830*/  LDS.64 R24, [R4+0x180] ;  /* 0x0001800004187984 */ /* 0x000fe20000000a00 */
[----:B-1----:R-:W-:-:S03]  /*0840*/  DFMA R26, R26, R10, R8 ;  /* 0x0000000a1a1a722b */ /* 0x002fc60000000008 */
[----:B------:R-:W0:Y:S05]  /*0850*/  LDS.128 R8, [R7+0x10] ;  /* 0x0000100007087984 */ /* 0x000e2a0000000c00 */
[----:B0-----:R-:W-:Y:S01]  /*0860*/  DFMA R8, R8, R14, R26 ;  /* 0x0000000e0808722b */ /* 0x001fe2000000001a */
[----:B------:R-:W-:Y:S04]  /*0870*/  LDS.64 R14, [R4+0x200] ;  /* 0x00020000040e7984 */ /* 0x000fe80000000a00 */
[----:B------:R-:W-:Y:S03]  /*0880*/  LDS.64 R26, [R4+0x280] ;  /* 0x00028000041a7984 */ /* 0x000fe60000000a00 */
[----:B------:R-:W-:-:S02]  /*0890*/  DFMA R24, R24, R10, R8 ;  /* 0x0000000a1818722b */ /* 0x000fc40000000008 */
[----:B------:R-:W0:Y:S06]  /*08a0*/  LDS.128 R8, [R7+0x20] ;  /* 0x0000200007087984 */ /* 0x000e2c0000000c00 */
        /* <DEDUP_REMOVED lines=20> */
[----:B0-----:R-:W-:Y:S02]  /*09f0*/  DFMA R8, R8, R14, R24 ;  /* 0x0000000e0808722b */ /* 0x001fe40000000018 */
[----:B------:R-:W-:Y:S01]  /*0a00*/  LDS.64 R24, [R4+0x700] ;  /* 0x0007000004187984 */ /* 0x000fe20000000a00 */
[----:B------:R-:W-:-:S05]  /*0a10*/  IMAD R15, R3, UR10, RZ ;  /* 0x0000000a030f7c24 */ /* 0x000fca000f8e02ff */
[----:B------:R-:W-:Y:S01]  /*0a20*/  DFMA R26, R26, R10, R8 ;  /* 0x0000000a1a1a722b */ /* 0x000fe20000000008 */
[----:B------:R-:W-:Y:S01]  /*0a30*/  IADD3 R17, PT, PT, R12, R15, RZ ;  /* 0x0000000f0c117210 */ /* 0x000fe20007ffe0ff */
[----:B------:R-:W0:Y:S06]  /*0a40*/  LDS.128 R8, [R7+0x70] ;  /* 0x0000700007087984 */ /* 0x000e2c0000000c00 */
[----:B0-----:R-:W-:Y:S01]  /*0a50*/  DFMA R26, R8, R24, R26 ;  /* 0x00000018081a722b */ /* 0x001fe2000000001a */
[----:B------:R-:W0:Y:S01]  /*0a60*/  LDS.64 R8, [R4+0x780] ;  /* 0x0007800004087984 */ /* 0x000e220000000a00 */
[----:B------:R-:W-:Y:S01]  /*0a70*/  IMAD.WIDE.U32 R24, R17, 0x8, R20 ;  /* 0x0000000811187825 */ /* 0x000fe200078e0014 */
[----:B------:R-:W-:Y:S06]  /*0a80*/  BAR.SYNC.DEFER_BLOCKING 0x0 ;  /* 0x0000000000007b1d */ /* 0x000fec0000010000 */
[----:B------:R-:W2:Y:S04]  /*0a90*/  LDG.E.64 R28, desc[UR8][R28.64] ;  /* 0x000000081c1c7981 */ /* 0x000ea8000c1e1b00 */
[----:B------:R-:W3:Y:S01]  /*0aa0*/  LDG.E.64 R24, desc[UR8][R24.64] ;  /* 0x0000000818187981 */ /* 0x000ee2000c1e1b00 */
[----:B------:R-:W-:Y:S01]  /*0ab0*/  UIMAD UR5, UR4, UR12, UR12 ;  /* 0x0000000c040572a4 */ /* 0x000fe2000f8e020c */
[----:B------:R-:W-:Y:S01]  /*0ac0*/  IMAD R13, R0, 0x2, R13 ;  /* 0x00000002000d7824 */ /* 0x000fe200078e020d */
[----:B------:R-:W-:-:S04]  /*0ad0*/  LEA R18, R15, R18, 0x1 ;  /* 0x000000120f127211 */ /* 0x000fc800078e08ff */
[----:B------:R-:W-:Y:S01]  /*0ae0*/  ISETP.GE.AND P0, PT, R13, UR5, PT ;  /* 0x000000050d007c0c */ /* 0x000fe2000bf06270 */
[----:B0-----:R-:W-:Y:S01]  /*0af0*/  DFMA R26, R8, R10, R26 ;  /* 0x0000000a081a722b */ /* 0x001fe2000000001a */
[----:B--2---:R-:W-:Y:S04]  /*0b00*/  STS.64 [R6], R28 ;  /* 0x0000001c06007388 */ /* 0x004fe80000000a00 */
[----:B---3--:R-:W-:Y:S01]  /*0b10*/  STS.64 [R2], R24 ;  /* 0x0000001802007388 */ /* 0x008fe20000000a00 */
[----:B------:R-:W-:Y:S06]  /*0b20*/  BAR.SYNC.DEFER_BLOCKING 0x0 ;  /* 0x0000000000007b1d */ /* 0x000fec0000010000 */
        /* <DEDUP_REMOVED lines=38> */
[----:B0-----:R-:W-:-:S08]  /*0d90*/  DFMA R24, R8, R24, R28 ;  /* 0x000000180818722b */ /* 0x001fd0000000001c */
[----:B------:R-:W-:Y:S01]  /*0da0*/  DFMA R24, R26, R10, R24 ;  /* 0x0000000a1a18722b */ /* 0x000fe20000000018 */
[----:B------:R-:W-:Y:S06]  /*0db0*/  BAR.SYNC.DEFER_BLOCKING 0x0 ;  /* 0x0000000000007b1d */ /* 0x000fec0000010000 */
[----:B------:R-:W-:Y:S05]  /*0dc0*/  @!P0 BRA `(.L_x_2) ;  /* 0xfffffff800588947 */ /* 0x000fea000383ffff */
.L_x_0:
[----:B------:R-:W2:Y:S01]  /*0dd0*/  S2R R4, SR_TID.Y ;  /* 0x0000000000047919 */ /* 0x000ea20000002200 */
[----:B------:R-:W5:Y:S01]  /*0de0*/  LDC.64 R2, c[0x0][0x390] ;  /* 0x0000e400ff027b82 */ /* 0x000f620000000a00 */
[----:B------:R-:W0:Y:S01]  /*0df0*/  LDCU UR5, c[0x0][0x39c] ;  /* 0x00007380ff0577ac */ /* 0x000e220008000800 */
[----:B------:R-:W3:Y:S01]  /*0e00*/  S2R R5, SR_TID.X ;  /* 0x0000000000057919 */ /* 0x000ee20000002100 */
[----:B--2---:R-:W-:Y:S01]  /*0e10*/  IADD3 R4, PT, PT, R4, UR4, RZ ;  /* 0x0000000404047c10 */ /* 0x004fe2000fffe0ff */
[----:B---34-:R-:W-:-:S04]  /*0e20*/  IMAD R5, R0, UR11, R5 ;  /* 0x0000000b00057c24 */ /* 0x018fc8000f8e0205 */
[----:B0-----:R-:W-:-:S04]  /*0e30*/  IMAD R5, R4, UR5, R5 ;  /* 0x0000000504057c24 */ /* 0x001fc8000f8e0205 */
[----:B-----5:R-:W-:-:S05]  /*0e40*/  IMAD.WIDE R2, R5, 0x8, R2 ;  /* 0x0000000805027825 */ /* 0x020fca00078e0202 */
[----:B------:R-:W-:Y:S01]  /*0e50*/  STG.E.64 desc[UR8][R2.64], R24 ;  /* 0x0000001802007986 */ /* 0x000fe2000c101b08 */
[----:B------:R-:W-:Y:S05]  /*0e60*/  EXIT ;  /* 0x000000000000794d */ /* 0x000fea0003800000 */
.L_x_3:
[----:B------:R-:W-:-:S00]  /*0e70*/  BRA `(.L_x_3) ;  /* 0xfffffffc00fc7947 */ /* 0x000fc0000383ffff */
[----:B------:R-:W-:-:S00]  /*0e80*/  NOP ;  /* 0x0000000000007918 */ /* 0x000fc00000000000 */
[----:B------:R-:W-:-:S00]  /*0e90*/  NOP ;  /* 0x0000000000007918 */ /* 0x000fc00000000000 */
[----:B------:R-:W-:-:S00]  /*0ea0*/  NOP ;  /* 0x0000000000007918 */ /* 0x000fc00000000000 */
[----:B------:R-:W-:-:S00]  /*0eb0*/  NOP ;  /* 0x0000000000007918 */ /* 0x000fc00000000000 */
[----:B------:R-:W-:-:S00]  /*0ec0*/  NOP ;  /* 0x0000000000007918 */ /* 0x000fc00000000000 */
[----:B------:R-:W-:-:S00]  /*0ed0*/  NOP ;  /* 0x0000000000007918 */ /* 0x000fc00000000000 */
[----:B------:R-:W-:-:S00]  /*0ee0*/  NOP ;  /* 0x0000000000007918 */ /* 0x000fc00000000000 */
[----:B------:R-:W-:-:S00]  /*0ef0*/  NOP ;  /* 0x0000000000007918 */ /* 0x000fc00000000000 */
.L_x_4:


//--------------------- .nv.shared._Z16matrixMultSharedPKdS0_Pdii --------------------------
	.section	.nv.shared._Z16matrixMultSharedPKdS0_Pdii,"aw",@nobits
	.sectionflags	@""
	.align	8
.nv.shared._Z16matrixMultSharedPKdS0_Pdii:
	.zero		5120


//--------------------- .nv.shared.reserved.0     --------------------------
	.section	.nv.shared.reserved.0,"aw",@nobits
	.weak		__nv_reservedSMEM_offset_0_alias
	.size		__nv_reservedSMEM_offset_0_alias, 0, 64
	.other		__nv_reservedSMEM_offset_0_alias,@"STO_CUDA_RESERVED_SHARED STV_DEFAULT"
__nv_reservedSMEM_offset_0_alias:
	.zero		0
	.zero		64


//--------------------- .nv.constant0._Z16matrixMultSharedPKdS0_Pdii --------------------------
	.section	.nv.constant0._Z16matrixMultSharedPKdS0_Pdii,"a",@progbits
	.sectionflags	@""
	.align	4
.nv.constant0._Z16matrixMultSharedPKdS0_Pdii:
	.zero		928


//--------------------- SYMBOLS --------------------------

	.type		.nv.reservedSmem.offset0,@object
	.size		.nv.reservedSmem.offset0,0x4
	.type		.nv.reservedSmem.cap,@object
	.size		.nv.reservedSmem.cap,0x4
